	.headerflags	@"EF_CUDA_TEXMODE_UNIFIED EF_CUDA_64BIT_ADDRESS EF_CUDA_ACCELERATORS EF_CUDA_SM90 EF_CUDA_VIRTUAL_SM(EF_CUDA_SM90)"
	.elftype	@"ET_EXEC"


//--------------------- .nv.info                  --------------------------
	.section	.nv.info,"",@"SHT_CUDA_INFO"
	.align	4


	//----- nvinfo : EIATTR_REGCOUNT
	.align		4
        /*0000*/ 	.byte	0x04, 0x2f
        /*0002*/ 	.short	(.L_1 - .L_0)
	.align		4
.L_0:
        /*0004*/ 	.word	index@(triton_poi_fused_clone_1)
        /*0008*/ 	.word	0x0000000e


	//----- nvinfo : EIATTR_MIN_STACK_SIZE
	.align		4
.L_1:
        /*000c*/ 	.byte	0x04, 0x12
        /*000e*/ 	.short	(.L_3 - .L_2)
	.align		4
.L_2:
        /*0010*/ 	.word	index@(triton_poi_fused_clone_1)
        /*0014*/ 	.word	0x00000000


	//----- nvinfo : EIATTR_FRAME_SIZE
	.align		4
.L_3:
        /*0018*/ 	.byte	0x04, 0x11
        /*001a*/ 	.short	(.L_5 - .L_4)
	.align		4
.L_4:
        /*001c*/ 	.word	index@(triton_poi_fused_clone_1)
        /*0020*/ 	.word	0x00000000


	//----- nvinfo : EIATTR_MIN_STACK_SIZE
	.align		4
.L_5:
        /*0024*/ 	.byte	0x04, 0x12
        /*0026*/ 	.short	(.L_7 - .L_6)
	.align		4
.L_6:
        /*0028*/ 	.word	index@(triton_poi_fused_clone_1)
        /*002c*/ 	.word	0x00000000
.L_7:


//--------------------- .nv.info.triton_poi_fused_clone_1 --------------------------
	.section	.nv.info.triton_poi_fused_clone_1,"",@"SHT_CUDA_INFO"
	.sectionflags	@""
	.align	4


	//----- nvinfo : EIATTR_CUDA_API_VERSION
	.align		4
        /*0000*/ 	.byte	0x04, 0x37
        /*0002*/ 	.short	(.L_9 - .L_8)
.L_8:
        /*0004*/ 	.word	0x0000007c


	//----- nvinfo : EIATTR_KPARAM_INFO
	.align		4
.L_9:
        /*0008*/ 	.byte	0x04, 0x17
        /*000a*/ 	.short	(.L_11 - .L_10)
.L_10:
        /*000c*/ 	.word	0x00000000
        /*0010*/ 	.short	0x0002
        /*0012*/ 	.short	0x0010
        /*0014*/ 	.byte	0x00, 0xf0, 0x11, 0x00


	//----- nvinfo : EIATTR_KPARAM_INFO
	.align		4
.L_11:
        /*0018*/ 	.byte	0x04, 0x17
        /*001a*/ 	.short	(.L_13 - .L_12)
.L_12:
        /*001c*/ 	.word	0x00000000
        /*0020*/ 	.short	0x0001
        /*0022*/ 	.short	0x0008
        /*0024*/ 	.byte	0x00, 0xf4, 0x21, 0x00


	//----- nvinfo : EIATTR_KPARAM_INFO
	.align		4
.L_13:
        /*0028*/ 	.byte	0x04, 0x17
        /*002a*/ 	.short	(.L_15 - .L_14)
.L_14:
        /*002c*/ 	.word	0x00000000
        /*0030*/ 	.short	0x0000
        /*0032*/ 	.short	0x0000
        /*0034*/ 	.byte	0x00, 0xf4, 0x21, 0x00


	//----- nvinfo : EIATTR_SPARSE_MMA_MASK
	.align		4
.L_15:
        /*0038*/ 	.byte	0x03, 0x50
        /*003a*/ 	.short	0x0000


	//----- nvinfo : EIATTR_MAXREG_COUNT
	.align		4
        /*003c*/ 	.byte	0x03, 0x1b
        /*003e*/ 	.short	0x00ff


	//----- nvinfo : EIATTR_EXIT_INSTR_OFFSETS
	.align		4
        /*0040*/ 	.byte	0x04, 0x1c
        /*0042*/ 	.short	(.L_17 - .L_16)


	//   ....[0]....
.L_16:
        /*0044*/ 	.word	0x000001b0


	//   ....[1]....
        /*0048*/ 	.word	0x000001d0


	//----- nvinfo : EIATTR_REQNTID
	.align		4
.L_17:
        /*004c*/ 	.byte	0x04, 0x10
        /*004e*/ 	.short	(.L_19 - .L_18)
.L_18:
        /*0050*/ 	.word	0x00000080
        /*0054*/ 	.word	0x00000001
        /*0058*/ 	.word	0x00000001


	//----- nvinfo : EIATTR_CRS_STACK_SIZE
	.align		4
.L_19:
        /*005c*/ 	.byte	0x04, 0x1e
        /*005e*/ 	.short	(.L_21 - .L_20)
.L_20:
        /*0060*/ 	.word	0x00000000


	//----- nvinfo : EIATTR_CBANK_PARAM_SIZE
	.align		4
.L_21:
        /*0064*/ 	.byte	0x03, 0x19
        /*0066*/ 	.short	0x0014


	//----- nvinfo : EIATTR_PARAM_CBANK
	.align		4
        /*0068*/ 	.byte	0x04, 0x0a
        /*006a*/ 	.short	(.L_23 - .L_22)
	.align		4
.L_22:
        /*006c*/ 	.word	index@(.nv.constant0.triton_poi_fused_clone_1)
        /*0070*/ 	.short	0x0210
        /*0072*/ 	.short	0x0014


	//----- nvinfo : EIATTR_SW_WAR
	.align		4
.L_23:
        /*0074*/ 	.byte	0x04, 0x36
        /*0076*/ 	.short	(.L_25 - .L_24)
.L_24:
        /*0078*/ 	.word	0x00000008
.L_25:


//--------------------- .nv.callgraph             --------------------------
	.section	.nv.callgraph,"",@"SHT_CUDA_CALLGRAPH"
	.align	4
	.sectionentsize	8
	.align		4
        /*0000*/ 	.word	0x00000000
	.align		4
        /*0004*/ 	.word	0xffffffff
	.align		4
        /*0008*/ 	.word	0x00000000
	.align		4
        /*000c*/ 	.word	0xfffffffe
	.align		4
        /*0010*/ 	.word	0x00000000
	.align		4
        /*0014*/ 	.word	0xfffffffd
	.align		4
        /*0018*/ 	.word	0x00000000
	.align		4
        /*001c*/ 	.word	0xfffffffc


//--------------------- .text.triton_poi_fused_clone_1 --------------------------
	.section	.text.triton_poi_fused_clone_1,"ax",@progbits
	.align	128
        .global         triton_poi_fused_clone_1
        .type           triton_poi_fused_clone_1,@function
        .size           triton_poi_fused_clone_1,(.L_x_3 - triton_poi_fused_clone_1)
        .other          triton_poi_fused_clone_1,@"STO_CUDA_ENTRY STV_DEFAULT"
triton_poi_fused_clone_1:
.text.triton_poi_fused_clone_1:
[----:B------:R-:W0:Y:S02]  /*0000*/  LDC R1, c[0x0][0x28] ;  /* 0x00000a00ff017b82 */ /* 0x000e240000000800 */
[----:B------:R-:W1:Y:S01]  /*0010*/  S2R R0, SR_TID.X ;  /* 0x0000000000007919 */ /* 0x000e620000002100 */
[----:B------:R-:W2:Y:S01]  /*0020*/  LDC.64 R4, c[0x0][0x218] ;  /* 0x00008600ff047b82 */ /* 0x000ea20000000a00 */
[----:B------:R-:W-:Y:S01]  /*0030*/  ULDC.64 UR4, c[0x0][0x208] ;  /* 0x0000820000047ab9 */ /* 0x000fe20000000a00 */
[----:B------:R-:W-:Y:S01]  /*0040*/  BSSY B0, `(.L_x_0) ;  /* 0x0000016000007945 */ /* 0x000fe20003800000 */
[----:B------:R-:W3:Y:S05]  /*0050*/  S2R R7, SR_CTAID.X ;  /* 0x0000000000077919 */ /* 0x000eea0000002500 */
[----:B------:R-:W4:Y:S01]  /*0060*/  LDC.64 R2, c[0x0][0x210] ;  /* 0x00008400ff027b82 */ /* 0x000f220000000a00 */
[----:B-1----:R-:W-:-:S05]  /*0070*/  LOP3.LUT R0, R0, 0x7f, RZ, 0xc0, !PT ;  /* 0x0000007f00007812 */ /* 0x002fca00078ec0ff */
[----:B---3--:R-:W-:-:S04]  /*0080*/  IMAD R7, R7, 0x80, R0 ;  /* 0x0000008007077824 */ /* 0x008fc800078e0200 */
[C---:B------:R-:W-:Y:S01]  /*0090*/  IMAD.HI R0, R7.reuse, 0x38e38e39, RZ ;  /* 0x38e38e3907007827 */ /* 0x040fe200078e02ff */
[----:B------:R-:W-:-:S03]  /*00a0*/  ISETP.GE.AND P0, PT, R7, 0x90, PT ;  /* 0x000000900700780c */ /* 0x000fc60003f06270 */
[----:B--2---:R-:W-:Y:S01]  /*00b0*/  IMAD.WIDE R4, R7, 0x4, R4 ;  /* 0x0000000407047825 */ /* 0x004fe200078e0204 */
[----:B------:R-:W-:-:S04]  /*00c0*/  SHF.R.U32.HI R9, RZ, 0x1f, R0 ;  /* 0x0000001fff097819 */ /* 0x000fc80000011600 */
[CC--:B------:R-:W-:Y:S02]  /*00d0*/  LEA.HI.SX32 R6, R0.reuse, R9.reuse, 0x1f ;  /* 0x0000000900067211 */ /* 0x0c0fe400078ffaff */
[----:B------:R-:W-:Y:S02]  /*00e0*/  LEA.HI.SX32 R9, R0, R9, 0x1d ;  /* 0x0000000900097211 */ /* 0x000fe400078feaff */
[----:B------:R-:W-:Y:S01]  /*00f0*/  SHF.R.S32.HI R11, RZ, 0x1f, R6 ;  /* 0x0000001fff0b7819 */ /* 0x000fe20000011406 */
[----:B------:R-:W-:Y:S02]  /*0100*/  IMAD R0, R6, -0x9, R7 ;  /* 0xfffffff706007824 */ /* 0x000fe400078e0207 */
[----:B------:R-:W-:Y:S01]  /*0110*/  IMAD.MOV.U32 R7, RZ, RZ, RZ ;  /* 0x000000ffff077224 */ /* 0x000fe200078e00ff */
[----:B------:R-:W-:Y:S01]  /*0120*/  LEA.HI R11, R11, R6, RZ, 0x2 ;  /* 0x000000060b0b7211 */ /* 0x000fe200078f10ff */
[----:B------:R-:W-:-:S03]  /*0130*/  IMAD R0, R9, 0x9, R0 ;  /* 0x0000000909007824 */ /* 0x000fc600078e0200 */
[----:B------:R-:W-:-:S04]  /*0140*/  LOP3.LUT R11, R11, 0xfffffffc, RZ, 0xc0, !PT ;  /* 0xfffffffc0b0b7812 */ /* 0x000fc800078ec0ff */
[----:B------:R-:W-:-:S05]  /*0150*/  IADD3 R11, R6, -R11, RZ ;  /* 0x8000000b060b7210 */ /* 0x000fca0007ffe0ff */
[----:B------:R-:W-:-:S04]  /*0160*/  IMAD R11, R11, 0x24, R0 ;  /* 0x000000240b0b7824 */ /* 0x000fc800078e0200 */
[----:B----4-:R-:W-:Y:S01]  /*0170*/  IMAD.WIDE R2, R11, 0x4, R2 ;  /* 0x000000040b027825 */ /* 0x010fe200078e0202 */
[----:B------:R-:W-:Y:S06]  /*0180*/  @P0 BRA `(.L_x_1) ;  /* 0x0000000000040947 */ /* 0x000fec0003800000 */
[----:B------:R1:W5:Y:S02]  /*0190*/  LDG.E R7, desc[UR4][R2.64] ;  /* 0x0000000402077981 */ /* 0x000364000c1e1900 */
.L_x_1:
[----:B------:R-:W-:Y:S05]  /*01a0*/  BSYNC B0 ;  /* 0x0000000000007941 */ /* 0x000fea0003800000 */
.L_x_0:
[----:B------:R-:W-:Y:S05]  /*01b0*/  @P0 EXIT ;  /* 0x000000000000094d */ /* 0x000fea0003800000 */
[----:B-----5:R-:W-:Y:S01]  /*01c0*/  STG.E desc[UR4][R4.64], R7 ;  /* 0x0000000704007986 */ /* 0x020fe2000c101904 */
[----:B------:R-:W-:Y:S05]  /*01d0*/  EXIT ;  /* 0x000000000000794d */ /* 0x000fea0003800000 */
.L_x_2:
[----:B------:R-:W-:-:S00]  /*01e0*/  BRA `(.L_x_2) ;  /* 0xfffffffc00fc7947 */ /* 0x000fc0000383ffff */
[----:B------:R-:W-:-:S00]  /*01f0*/  NOP ;  /* 0x0000000000007918 */ /* 0x000fc00000000000 */
        /* <DEDUP_REMOVED lines=8> */
.L_x_3:


//--------------------- .nv.constant0.triton_poi_fused_clone_1 --------------------------
	.section	.nv.constant0.triton_poi_fused_clone_1,"a",@progbits
	.sectionflags	@""
	.align	4
.nv.constant0.triton_poi_fused_clone_1:
	.zero		548
